	.headerflags	@"EF_CUDA_TEXMODE_UNIFIED EF_CUDA_64BIT_ADDRESS EF_CUDA_ACCELERATORS EF_CUDA_SM90 EF_CUDA_VIRTUAL_SM(EF_CUDA_SM90)"
	.elftype	@"ET_EXEC"


//--------------------- .nv.info                  --------------------------
	.section	.nv.info,"",@"SHT_CUDA_INFO"
	.align	4


	//----- nvinfo : EIATTR_REGCOUNT
	.align		4
        /*0000*/ 	.byte	0x04, 0x2f
        /*0002*/ 	.short	(.L_1 - .L_0)
	.align		4
.L_0:
        /*0004*/ 	.word	index@(triton_poi_fused_mul_repeat_11)
        /*0008*/ 	.word	0x00000015


	//----- nvinfo : EIATTR_MIN_STACK_SIZE
	.align		4
.L_1:
        /*000c*/ 	.byte	0x04, 0x12
        /*000e*/ 	.short	(.L_3 - .L_2)
	.align		4
.L_2:
        /*0010*/ 	.word	index@(triton_poi_fused_mul_repeat_11)
        /*0014*/ 	.word	0x00000000


	//----- nvinfo : EIATTR_FRAME_SIZE
	.align		4
.L_3:
        /*0018*/ 	.byte	0x04, 0x11
        /*001a*/ 	.short	(.L_5 - .L_4)
	.align		4
.L_4:
        /*001c*/ 	.word	index@(triton_poi_fused_mul_repeat_11)
        /*0020*/ 	.word	0x00000000


	//----- nvinfo : EIATTR_MIN_STACK_SIZE
	.align		4
.L_5:
        /*0024*/ 	.byte	0x04, 0x12
        /*0026*/ 	.short	(.L_7 - .L_6)
	.align		4
.L_6:
        /*0028*/ 	.word	index@(triton_poi_fused_mul_repeat_11)
        /*002c*/ 	.word	0x00000000
.L_7:


//--------------------- .nv.info.triton_poi_fused_mul_repeat_11 --------------------------
	.section	.nv.info.triton_poi_fused_mul_repeat_11,"",@"SHT_CUDA_INFO"
	.sectionflags	@""
	.align	4


	//----- nvinfo : EIATTR_CUDA_API_VERSION
	.align		4
        /*0000*/ 	.byte	0x04, 0x37
        /*0002*/ 	.short	(.L_9 - .L_8)
.L_8:
        /*0004*/ 	.word	0x0000007c


	//----- nvinfo : EIATTR_KPARAM_INFO
	.align		4
.L_9:
        /*0008*/ 	.byte	0x04, 0x17
        /*000a*/ 	.short	(.L_11 - .L_10)
.L_10:
        /*000c*/ 	.word	0x00000000
        /*0010*/ 	.short	0x0003
        /*0012*/ 	.short	0x0018
        /*0014*/ 	.byte	0x00, 0xf0, 0x11, 0x00


	//----- nvinfo : EIATTR_KPARAM_INFO
	.align		4
.L_11:
        /*0018*/ 	.byte	0x04, 0x17
        /*001a*/ 	.short	(.L_13 - .L_12)
.L_12:
        /*001c*/ 	.word	0x00000000
        /*0020*/ 	.short	0x0002
        /*0022*/ 	.short	0x0010
        /*0024*/ 	.byte	0x00, 0xf4, 0x21, 0x00


	//----- nvinfo : EIATTR_KPARAM_INFO
	.align		4
.L_13:
        /*0028*/ 	.byte	0x04, 0x17
        /*002a*/ 	.short	(.L_15 - .L_14)
.L_14:
        /*002c*/ 	.word	0x00000000
        /*0030*/ 	.short	0x0001
        /*0032*/ 	.short	0x0008
        /*0034*/ 	.byte	0x00, 0xf4, 0x21, 0x00


	//----- nvinfo : EIATTR_KPARAM_INFO
	.align		4
.L_15:
        /*0038*/ 	.byte	0x04, 0x17
        /*003a*/ 	.short	(.L_17 - .L_16)
.L_16:
        /*003c*/ 	.word	0x00000000
        /*0040*/ 	.short	0x0000
        /*0042*/ 	.short	0x0000
        /*0044*/ 	.byte	0x00, 0xf4, 0x21, 0x00


	//----- nvinfo : EIATTR_SPARSE_MMA_MASK
	.align		4
.L_17:
        /*0048*/ 	.byte	0x03, 0x50
        /*004a*/ 	.short	0x0000


	//----- nvinfo : EIATTR_MAXREG_COUNT
	.align		4
        /*004c*/ 	.byte	0x03, 0x1b
        /*004e*/ 	.short	0x00ff


	//----- nvinfo : EIATTR_EXIT_INSTR_OFFSETS
	.align		4
        /*0050*/ 	.byte	0x04, 0x1c
        /*0052*/ 	.short	(.L_19 - .L_18)


	//   ....[0]....
.L_18:
        /*0054*/ 	.word	0x00000320


	//----- nvinfo : EIATTR_REQNTID
	.align		4
.L_19:
        /*0058*/ 	.byte	0x04, 0x10
        /*005a*/ 	.short	(.L_21 - .L_20)
.L_20:
        /*005c*/ 	.word	0x00000080
        /*0060*/ 	.word	0x00000001
        /*0064*/ 	.word	0x00000001


	//----- nvinfo : EIATTR_CBANK_PARAM_SIZE
	.align		4
.L_21:
        /*0068*/ 	.byte	0x03, 0x19
        /*006a*/ 	.short	0x001c


	//----- nvinfo : EIATTR_PARAM_CBANK
	.align		4
        /*006c*/ 	.byte	0x04, 0x0a
        /*006e*/ 	.short	(.L_23 - .L_22)
	.align		4
.L_22:
        /*0070*/ 	.word	index@(.nv.constant0.triton_poi_fused_mul_repeat_11)
        /*0074*/ 	.short	0x0210
        /*0076*/ 	.short	0x001c


	//----- nvinfo : EIATTR_SW_WAR
	.align		4
.L_23:
        /*0078*/ 	.byte	0x04, 0x36
        /*007a*/ 	.short	(.L_25 - .L_24)
.L_24:
        /*007c*/ 	.word	0x00000008
.L_25:


//--------------------- .nv.callgraph             --------------------------
	.section	.nv.callgraph,"",@"SHT_CUDA_CALLGRAPH"
	.align	4
	.sectionentsize	8
	.align		4
        /*0000*/ 	.word	0x00000000
	.align		4
        /*0004*/ 	.word	0xffffffff
	.align		4
        /*0008*/ 	.word	0x00000000
	.align		4
        /*000c*/ 	.word	0xfffffffe
	.align		4
        /*0010*/ 	.word	0x00000000
	.align		4
        /*0014*/ 	.word	0xfffffffd
	.align		4
        /*0018*/ 	.word	0x00000000
	.align		4
        /*001c*/ 	.word	0xfffffffc


//--------------------- .text.triton_poi_fused_mul_repeat_11 --------------------------
	.section	.text.triton_poi_fused_mul_repeat_11,"ax",@progbits
	.align	128
        .global         triton_poi_fused_mul_repeat_11
        .type           triton_poi_fused_mul_repeat_11,@function
        .size           triton_poi_fused_mul_repeat_11,(.L_x_1 - triton_poi_fused_mul_repeat_11)
        .other          triton_poi_fused_mul_repeat_11,@"STO_CUDA_ENTRY STV_DEFAULT"
triton_poi_fused_mul_repeat_11:
.text.triton_poi_fused_mul_repeat_11:
[----:B------:R-:W-:Y:S01]  /*0000*/  LDC R1, c[0x0][0x28] ;  /* 0x00000a00ff017b82 */ /* 0x000fe20000000800 */
[----:B------:R-:W1:Y:S07]  /*0010*/  S2R R0, SR_TID.X ;  /* 0x0000000000007919 */ /* 0x000e6e0000002100 */
[----:B------:R-:W2:Y:S01]  /*0020*/  LDC.64 R4, c[0x0][0x210] ;  /* 0x00008400ff047b82 */ /* 0x000ea20000000a00 */
[----:B------:R-:W-:Y:S01]  /*0030*/  ULDC.64 UR4, c[0x0][0x208] ;  /* 0x0000820000047ab9 */ /* 0x000fe20000000a00 */
[----:B------:R-:W3:Y:S01]  /*0040*/  S2R R9, SR_CTAID.X ;  /* 0x0000000000097919 */ /* 0x000ee20000002500 */
[----:B-1----:R-:W-:-:S05]  /*0050*/  IMAD.SHL.U32 R0, R0, 0x4, RZ ;  /* 0x0000000400007824 */ /* 0x002fca00078e00ff */
[----:B------:R-:W-:-:S05]  /*0060*/  LOP3.LUT R0, R0, 0x1fc, RZ, 0xc0, !PT ;  /* 0x000001fc00007812 */ /* 0x000fca00078ec0ff */
[----:B---3--:R-:W-:-:S04]  /*0070*/  IMAD R11, R9, 0x200, R0 ;  /* 0x00000200090b7824 */ /* 0x008fc800078e0200 */
[----:B--2---:R-:W-:-:S06]  /*0080*/  IMAD.WIDE R4, R11, 0x4, R4 ;  /* 0x000000040b047825 */ /* 0x004fcc00078e0204 */
[----:B------:R-:W2:Y:S01]  /*0090*/  LDG.E.128 R4, desc[UR4][R4.64] ;  /* 0x0000000404047981 */ /* 0x000ea2000c1e1d00 */
[----:B------:R-:W-:Y:S01]  /*00a0*/  SHF.R.S32.HI R0, RZ, 0x1f, R11 ;  /* 0x0000001fff007819 */ /* 0x000fe2000001140b */
[C---:B------:R-:W-:Y:S01]  /*00b0*/  VIADD R10, R11.reuse, 0x2 ;  /* 0x000000020b0a7836 */ /* 0x040fe20000000000 */
[----:B------:R-:W-:Y:S01]  /*00c0*/  SHF.R.S32.HI R15, RZ, 0x16, R9 ;  /* 0x00000016ff0f7819 */ /* 0x000fe20000011409 */
[----:B------:R-:W-:Y:S01]  /*00d0*/  VIADD R12, R11, 0x3 ;  /* 0x000000030b0c7836 */ /* 0x000fe20000000000 */
[----:B------:R-:W-:Y:S01]  /*00e0*/  LEA.HI R13, R0, R11, RZ, 0x7 ;  /* 0x0000000b000d7211 */ /* 0x000fe200078f38ff */
[----:B------:R-:W1:Y:S01]  /*00f0*/  LDC.64 R8, c[0x0][0x218] ;  /* 0x00008600ff087b82 */ /* 0x000e620000000a00 */
[----:B------:R-:W-:Y:S02]  /*0100*/  SGXT R15, R15, 0x1 ;  /* 0x000000010f0f781a */ /* 0x000fe40000000200 */
[----:B------:R-:W-:Y:S02]  /*0110*/  SHF.R.S32.HI R0, RZ, 0x7, R13 ;  /* 0x00000007ff007819 */ /* 0x000fe4000001140d */
[----:B------:R-:W-:-:S02]  /*0120*/  LEA.HI R17, R15, R10, RZ, 0x7 ;  /* 0x0000000a0f117211 */ /* 0x000fc400078f38ff */
[----:B------:R-:W-:Y:S02]  /*0130*/  LEA.HI R2, R0, R0, RZ, 0x7 ;  /* 0x0000000000027211 */ /* 0x000fe400078f38ff */
[----:B------:R-:W-:Y:S02]  /*0140*/  LOP3.LUT R14, R13, 0xffffff80, RZ, 0xc0, !PT ;  /* 0xffffff800d0e7812 */ /* 0x000fe400078ec0ff */
[----:B------:R-:W-:Y:S02]  /*0150*/  LOP3.LUT R3, R2, 0xffffff80, RZ, 0xc0, !PT ;  /* 0xffffff8002037812 */ /* 0x000fe400078ec0ff */
[----:B------:R-:W-:Y:S01]  /*0160*/  LOP3.LUT R17, R17, 0xffffff80, RZ, 0xc0, !PT ;  /* 0xffffff8011117812 */ /* 0x000fe200078ec0ff */
[C---:B------:R-:W-:Y:S02]  /*0170*/  IMAD.IADD R14, R11.reuse, 0x1, -R14 ;  /* 0x000000010b0e7824 */ /* 0x040fe400078e0a0e */
[----:B------:R-:W-:Y:S02]  /*0180*/  IMAD.IADD R18, R0, 0x1, -R3 ;  /* 0x0000000100127824 */ /* 0x000fe400078e0a03 */
[----:B------:R-:W-:Y:S01]  /*0190*/  VIADD R0, R11, 0x1 ;  /* 0x000000010b007836 */ /* 0x000fe20000000000 */
[----:B------:R-:W3:Y:S01]  /*01a0*/  LDC.64 R2, c[0x0][0x220] ;  /* 0x00008800ff027b82 */ /* 0x000ee20000000a00 */
[----:B------:R-:W-:Y:S01]  /*01b0*/  IMAD.IADD R17, R10, 0x1, -R17 ;  /* 0x000000010a117824 */ /* 0x000fe200078e0a11 */
[----:B------:R-:W-:-:S02]  /*01c0*/  ISETP.EQ.AND P0, PT, R18, R14, PT ;  /* 0x0000000e1200720c */ /* 0x000fc40003f02270 */
[----:B------:R-:W-:Y:S01]  /*01d0*/  LEA.HI R16, R15, R0, RZ, 0x7 ;  /* 0x000000000f107211 */ /* 0x000fe200078f38ff */
[----:B-1----:R-:W-:Y:S01]  /*01e0*/  IMAD.WIDE R8, R11, 0x4, R8 ;  /* 0x000000040b087825 */ /* 0x002fe200078e0208 */
[----:B------:R-:W-:Y:S02]  /*01f0*/  LEA.HI R15, R15, R12, RZ, 0x7 ;  /* 0x0000000c0f0f7211 */ /* 0x000fe400078f38ff */
[----:B------:R-:W-:Y:S02]  /*0200*/  LOP3.LUT R13, R16, 0xffffff80, RZ, 0xc0, !PT ;  /* 0xffffff80100d7812 */ /* 0x000fe400078ec0ff */
[----:B------:R-:W-:Y:S02]  /*0210*/  LOP3.LUT R15, R15, 0xffffff80, RZ, 0xc0, !PT ;  /* 0xffffff800f0f7812 */ /* 0x000fe400078ec0ff */
[----:B------:R-:W-:Y:S01]  /*0220*/  ISETP.EQ.AND P2, PT, R18, R17, PT ;  /* 0x000000111200720c */ /* 0x000fe20003f42270 */
[----:B------:R-:W-:Y:S02]  /*0230*/  IMAD.IADD R13, R0, 0x1, -R13 ;  /* 0x00000001000d7824 */ /* 0x000fe400078e0a0d */
[----:B------:R-:W-:-:S03]  /*0240*/  IMAD.IADD R15, R12, 0x1, -R15 ;  /* 0x000000010c0f7824 */ /* 0x000fc600078e0a0f */
[C---:B------:R-:W-:Y:S02]  /*0250*/  ISETP.EQ.AND P1, PT, R18.reuse, R13, PT ;  /* 0x0000000d1200720c */ /* 0x040fe40003f22270 */
[----:B------:R-:W-:Y:S02]  /*0260*/  ISETP.EQ.AND P3, PT, R18, R15, PT ;  /* 0x0000000f1200720c */ /* 0x000fe40003f62270 */
[----:B------:R-:W-:Y:S02]  /*0270*/  SEL R13, RZ, 0x3f800000, !P0 ;  /* 0x3f800000ff0d7807 */ /* 0x000fe40004000000 */
[----:B------:R-:W-:Y:S01]  /*0280*/  SEL R0, RZ, 0x3f800000, !P1 ;  /* 0x3f800000ff007807 */ /* 0x000fe20004800000 */
[----:B---3--:R-:W-:Y:S01]  /*0290*/  IMAD.WIDE R2, R11, 0x4, R2 ;  /* 0x000000040b027825 */ /* 0x008fe200078e0202 */
[----:B------:R-:W-:Y:S02]  /*02a0*/  SEL R15, RZ, 0x3f800000, !P2 ;  /* 0x3f800000ff0f7807 */ /* 0x000fe40005000000 */
[----:B------:R-:W-:Y:S01]  /*02b0*/  SEL R10, RZ, 0x3f800000, !P3 ;  /* 0x3f800000ff0a7807 */ /* 0x000fe20005800000 */
[----:B--2---:R-:W-:Y:S01]  /*02c0*/  FMUL R4, R4, R13 ;  /* 0x0000000d04047220 */ /* 0x004fe20000400000 */
[----:B------:R-:W-:Y:S01]  /*02d0*/  FMUL R5, R5, R0 ;  /* 0x0000000005057220 */ /* 0x000fe20000400000 */
[----:B------:R-:W-:-:S02]  /*02e0*/  FMUL R6, R6, R15 ;  /* 0x0000000f06067220 */ /* 0x000fc40000400000 */
[----:B------:R-:W-:-:S05]  /*02f0*/  FMUL R7, R7, R10 ;  /* 0x0000000a07077220 */ /* 0x000fca0000400000 */
[----:B------:R-:W-:Y:S04]  /*0300*/  STG.E.128 desc[UR4][R8.64], R4 ;  /* 0x0000000408007986 */ /* 0x000fe8000c101d04 */
[----:B------:R-:W-:Y:S01]  /*0310*/  STG.E.128 desc[UR4][R2.64], R4 ;  /* 0x0000000402007986 */ /* 0x000fe2000c101d04 */
[----:B------:R-:W-:Y:S05]  /*0320*/  EXIT ;  /* 0x000000000000794d */ /* 0x000fea0003800000 */
.L_x_0:
[----:B------:R-:W-:-:S00]  /*0330*/  BRA `(.L_x_0) ;  /* 0xfffffffc00fc7947 */ /* 0x000fc0000383ffff */
[----:B------:R-:W-:-:S00]  /*0340*/  NOP ;  /* 0x0000000000007918 */ /* 0x000fc00000000000 */
        /* <DEDUP_REMOVED lines=11> */
.L_x_1:


//--------------------- .nv.constant0.triton_poi_fused_mul_repeat_11 --------------------------
	.section	.nv.constant0.triton_poi_fused_mul_repeat_11,"a",@progbits
	.sectionflags	@""
	.align	4
.nv.constant0.triton_poi_fused_mul_repeat_11:
	.zero		556
